//
// Generated by NVIDIA NVVM Compiler
//
// Compiler Build ID: CL-36424714
// Cuda compilation tools, release 13.0, V13.0.88
// Based on NVVM 20.0.0
//

.version 9.0
.target sm_100
.address_size 64

	// .globl	gpu_kernel

.visible .entry gpu_kernel(
	.param .u64 .ptr .align 1 gpu_kernel_param_0,
	.param .u32 gpu_kernel_param_1,
	.param .f32 gpu_kernel_param_2
)
{
	.reg .pred 	%p<7>;
	.reg .b32 	%r<16>;
	.reg .b32 	%f<21>;
	.reg .b64 	%rd<5>;

	ld.param.u64 	%rd1, [gpu_kernel_param_0];
	ld.param.u32 	%r9, [gpu_kernel_param_1];
	ld.param.f32 	%f10, [gpu_kernel_param_2];
	mov.u32 	%r1, %tid.x;
	cvt.rn.f32.u32 	%f11, %r1;
	add.f32 	%f20, %f10, %f11;
	sub.f32 	%f2, %f10, %f11;
	setp.lt.s32 	%p1, %r9, 1;
	@%p1 bra 	$L__BB0_7;
	and.b32  	%r2, %r9, 3;
	setp.lt.u32 	%p2, %r9, 4;
	@%p2 bra 	$L__BB0_4;
	and.b32  	%r10, %r9, 2147483644;
	neg.s32 	%r14, %r10;
$L__BB0_3:
	fma.rn.f32 	%f13, %f2, %f20, %f20;
	fma.rn.f32 	%f14, %f2, %f13, %f13;
	fma.rn.f32 	%f15, %f2, %f14, %f14;
	fma.rn.f32 	%f20, %f2, %f15, %f15;
	add.s32 	%r14, %r14, 4;
	setp.ne.s32 	%p3, %r14, 0;
	@%p3 bra 	$L__BB0_3;
$L__BB0_4:
	setp.eq.s32 	%p4, %r2, 0;
	@%p4 bra 	$L__BB0_7;
	neg.s32 	%r15, %r2;
$L__BB0_6:
	.pragma "nounroll";
	fma.rn.f32 	%f20, %f2, %f20, %f20;
	add.s32 	%r15, %r15, 1;
	setp.ne.s32 	%p5, %r15, 0;
	@%p5 bra 	$L__BB0_6;
$L__BB0_7:
	setp.ne.s32 	%p6, %r1, 0;
	@%p6 bra 	$L__BB0_9;
	mov.u32 	%r11, %ctaid.x;
	mov.u32 	%r12, %ntid.x;
	mul.lo.s32 	%r13, %r11, %r12;
	cvta.to.global.u64 	%rd2, %rd1;
	mul.wide.u32 	%rd3, %r13, 4;
	add.s64 	%rd4, %rd2, %rd3;
	st.global.f32 	[%rd4], %f20;
$L__BB0_9:
	ret;

}


// ===== COMPILED SASS (sm_100) =====

	.target	sm_100

	.elftype	@"ET_EXEC"


//--------------------- .note.nv.tkinfo           --------------------------
	.section	.note.nv.tkinfo,"",@"SHT_NOTE"
	.sectionflags	@"SHF_NOTE_NV_TKINFO"
	.tkinfo
        /*0018*/ 	.word	0x00000002
        /*0030*/ 	.string	""
        /*0030*/ 	.string	"ptxas"
        /*0030*/ 	.string	"Cuda compilation tools, release 13.0, V13.0.88"
        /*0030*/ 	.string	"Build cuda_13.0.r13.0/compiler.36424714_0"
        /*0030*/ 	.string	"-arch sm_100 -m 64 "



//--------------------- .note.nv.cuinfo           --------------------------
	.section	.note.nv.cuinfo,"",@"SHT_NOTE"
	.sectionflags	@"SHF_NOTE_NV_CUINFO"
        /*0018*/ 	.short	0x0002
        /*001a*/ 	.short	0x0064
        /*001c*/ 	.short	0x0082
	.zero		2


//--------------------- .nv.info                  --------------------------
	.section	.nv.info,"",@"SHT_CUDA_INFO"
	.align	4


	//----- nvinfo : EIATTR_REGCOUNT
	.align		4
        /*0000*/ 	.byte	0x04, 0x2f
        /*0002*/ 	.short	(.L_1 - .L_0)
	.align		4
.L_0:
        /*0004*/ 	.word	index@(gpu_kernel)
        /*0008*/ 	.word	0x0000000a


	//----- nvinfo : EIATTR_FRAME_SIZE
	.align		4
.L_1:
        /*000c*/ 	.byte	0x04, 0x11
        /*000e*/ 	.short	(.L_3 - .L_2)
	.align		4
.L_2:
        /*0010*/ 	.word	index@(gpu_kernel)
        /*0014*/ 	.word	0x00000000


	//----- nvinfo : EIATTR_MIN_STACK_SIZE
	.align		4
.L_3:
        /*0018*/ 	.byte	0x04, 0x12
        /*001a*/ 	.short	(.L_5 - .L_4)
	.align		4
.L_4:
        /*001c*/ 	.word	index@(gpu_kernel)
        /*0020*/ 	.word	0x00000000
.L_5:


//--------------------- .nv.compat                --------------------------
	.section	.nv.compat,"",@"SHT_CUDA_COMPAT_INFO"
	.align	4
        /*0000*/ 	.byte	0x02, 0x09, 0x00, 0x00, 0x02, 0x02, 0x01, 0x00, 0x02, 0x05, 0x05, 0x00, 0x03, 0x07, 0x01, 0x01
        /*0010*/ 	.byte	0x02, 0x03, 0x00, 0x00, 0x02, 0x06, 0x01, 0x00, 0x04, 0x0b, 0x08, 0x00, 0x09, 0x00, 0x00, 0x00
        /*0020*/ 	.byte	0x00, 0x00, 0x00, 0x00


//--------------------- .nv.info.gpu_kernel       --------------------------
	.section	.nv.info.gpu_kernel,"",@"SHT_CUDA_INFO"
	.sectionflags	@""
	.align	4


	//----- nvinfo : EIATTR_CUDA_API_VERSION
	.align		4
        /*0000*/ 	.byte	0x04, 0x37
        /*0002*/ 	.short	(.L_7 - .L_6)
.L_6:
        /*0004*/ 	.word	0x00000082


	//----- nvinfo : EIATTR_KPARAM_INFO
	.align		4
.L_7:
        /*0008*/ 	.byte	0x04, 0x17
        /*000a*/ 	.short	(.L_9 - .L_8)
.L_8:
        /*000c*/ 	.word	0x00000000
        /*0010*/ 	.short	0x0002
        /*0012*/ 	.short	0x000c
        /*0014*/ 	.byte	0x00, 0xf0, 0x11, 0x00


	//----- nvinfo : EIATTR_KPARAM_INFO
	.align		4
.L_9:
        /*0018*/ 	.byte	0x04, 0x17
        /*001a*/ 	.short	(.L_11 - .L_10)
.L_10:
        /*001c*/ 	.word	0x00000000
        /*0020*/ 	.short	0x0001
        /*0022*/ 	.short	0x0008
        /*0024*/ 	.byte	0x00, 0xf0, 0x11, 0x00


	//----- nvinfo : EIATTR_KPARAM_INFO
	.align		4
.L_11:
        /*0028*/ 	.byte	0x04, 0x17
        /*002a*/ 	.short	(.L_13 - .L_12)
.L_12:
        /*002c*/ 	.word	0x00000000
        /*0030*/ 	.short	0x0000
        /*0032*/ 	.short	0x0000
        /*0034*/ 	.byte	0x00, 0xf5, 0x21, 0x00


	//----- nvinfo : EIATTR_SPARSE_MMA_MASK
	.align		4
.L_13:
        /*0038*/ 	.byte	0x03, 0x50
        /*003a*/ 	.short	0x0000


	//----- nvinfo : EIATTR_MAXREG_COUNT
	.align		4
        /*003c*/ 	.byte	0x03, 0x1b
        /*003e*/ 	.short	0x00ff


	//----- nvinfo : EIATTR_MERCURY_ISA_VERSION
	.align		4
        /*0040*/ 	.byte	0x03, 0x5f
        /*0042*/ 	.short	0x0101


	//----- nvinfo : EIATTR_VRC_CTA_INIT_COUNT
	.align		4
        /*0044*/ 	.byte	0x02, 0x4a
	.zero		1
	.zero		1


	//----- nvinfo : EIATTR_EXIT_INSTR_OFFSETS
	.align		4
        /*0048*/ 	.byte	0x04, 0x1c
        /*004a*/ 	.short	(.L_15 - .L_14)


	//   ....[0]....
.L_14:
        /*004c*/ 	.word	0x00000450


	//   ....[1]....
        /*0050*/ 	.word	0x000004d0


	//----- nvinfo : EIATTR_CBANK_PARAM_SIZE
	.align		4
.L_15:
        /*0054*/ 	.byte	0x03, 0x19
        /*0056*/ 	.short	0x0010


	//----- nvinfo : EIATTR_PARAM_CBANK
	.align		4
        /*0058*/ 	.byte	0x04, 0x0a
        /*005a*/ 	.short	(.L_17 - .L_16)
	.align		4
.L_16:
        /*005c*/ 	.word	index@(.nv.constant0.gpu_kernel)
        /*0060*/ 	.short	0x0380
        /*0062*/ 	.short	0x0010


	//----- nvinfo : EIATTR_SW_WAR
	.align		4
.L_17:
        /*0064*/ 	.byte	0x04, 0x36
        /*0066*/ 	.short	(.L_19 - .L_18)
.L_18:
        /*0068*/ 	.word	0x00000008
.L_19:


//--------------------- .nv.callgraph             --------------------------
	.section	.nv.callgraph,"",@"SHT_CUDA_CALLGRAPH"
	.align	4
	.sectionentsize	8
	.align		4
        /*0000*/ 	.word	0x00000000
	.align		4
        /*0004*/ 	.word	0xffffffff
	.align		4
        /*0008*/ 	.word	0x00000000
	.align		4
        /*000c*/ 	.word	0xfffffffe
	.align		4
        /*0010*/ 	.word	0x00000000
	.align		4
        /*0014*/ 	.word	0xfffffffd
	.align		4
        /*0018*/ 	.word	0x00000000
	.align		4
        /*001c*/ 	.word	0xfffffffc


//--------------------- .text.gpu_kernel          --------------------------
	.section	.text.gpu_kernel,"ax",@progbits
	.align	128
        .global         gpu_kernel
        .type           gpu_kernel,@function
        .size           gpu_kernel,(.L_x_8 - gpu_kernel)
        .other          gpu_kernel,@"STO_CUDA_ENTRY STV_DEFAULT"
gpu_kernel:
.text.gpu_kernel:
[----:B------:R-:W-:Y:S01]  /*0000*/  LDC R1, c[0x0][0x37c] ;  /* 0x0000df00ff017b82 */ /* 0x000fe20000000800 */
[----:B------:R-:W0:Y:S01]  /*0010*/  S2R R2, SR_TID.X ;  /* 0x0000000000027919 */ /* 0x000e220000002100 */
[----:B------:R-:W1:Y:S02]  /*0020*/  LDCU.64 UR6, c[0x0][0x388] ;  /* 0x00007100ff0677ac */ /* 0x000e640008000a00 */
[----:B-1----:R-:W-:Y:S01]  /*0030*/  UISETP.GE.AND UP0, UPT, UR6, 0x1, UPT ;  /* 0x000000010600788c */ /* 0x002fe2000bf06270 */
[----:B0-----:R-:W-:-:S05]  /*0040*/  I2FP.F32.U32 R0, R2 ;  /* 0x0000000200007245 */ /* 0x001fca0000201000 */
[C---:B------:R-:W-:Y:S01]  /*0050*/  FADD R5, R0.reuse, UR7 ;  /* 0x0000000700057e21 */ /* 0x040fe20008000000 */
[----:B------:R-:W-:Y:S02]  /*0060*/  FADD R0, -R0, UR7 ;  /* 0x0000000700007e21 */ /* 0x000fe40008000100 */
[----:B------:R-:W-:Y:S05]  /*0070*/  BRA.U !UP0, `(.L_x_0) ;  /* 0x0000000108f07547 */ /* 0x000fea000b800000 */
[----:B------:R-:W-:Y:S02]  /*0080*/  UISETP.GE.U32.AND UP0, UPT, UR6, 0x4, UPT ;  /* 0x000000040600788c */ /* 0x000fe4000bf06070 */
[----:B------:R-:W-:-:S07]  /*0090*/  ULOP3.LUT UR4, UR6, 0x3, URZ, 0xc0, !UPT ;  /* 0x0000000306047892 */ /* 0x000fce000f8ec0ff */
[----:B------:R-:W-:Y:S05]  /*00a0*/  BRA.U !UP0, `(.L_x_1) ;  /* 0x0000000108c87547 */ /* 0x000fea000b800000 */
[----:B------:R-:W-:-:S04]  /*00b0*/  ULOP3.LUT UR5, UR6, 0x7ffffffc, URZ, 0xc0, !UPT ;  /* 0x7ffffffc06057892 */ /* 0x000fc8000f8ec0ff */
[----:B------:R-:W-:-:S04]  /*00c0*/  UIADD3 UR5, UPT, UPT, -UR5, URZ, URZ ;  /* 0x000000ff05057290 */ /* 0x000fc8000fffe1ff */
[----:B------:R-:W-:-:S09]  /*00d0*/  UISETP.GE.AND UP0, UPT, UR5, URZ, UPT ;  /* 0x000000ff0500728c */ /* 0x000fd2000bf06270 */
[----:B------:R-:W-:Y:S05]  /*00e0*/  BRA.U UP0, `(.L_x_2) ;  /* 0x00000001009c7547 */ /* 0x000fea000b800000 */
[----:B------:R-:W-:Y:S02]  /*00f0*/  UIADD3 UR6, UPT, UPT, -UR5, URZ, URZ ;  /* 0x000000ff05067290 */ /* 0x000fe4000fffe1ff */
[----:B------:R-:W-:Y:S02]  /*0100*/  UPLOP3.LUT UP0, UPT, UPT, UPT, UPT, 0x80, 0x8 ;  /* 0x000000000008789c */ /* 0x000fe40003f0f070 */
[----:B------:R-:W-:-:S09]  /*0110*/  UISETP.GT.AND UP1, UPT, UR6, 0xc, UPT ;  /* 0x0000000c0600788c */ /* 0x000fd2000bf24270 */
[----:B------:R-:W-:Y:S05]  /*0120*/  BRA.U !UP1, `(.L_x_3) ;  /* 0x0000000109507547 */ /* 0x000fea000b800000 */
[----:B------:R-:W-:-:S11]  /*0130*/  UPLOP3.LUT UP0, UPT, UPT, UPT, UPT, 0x40, 0x4 ;  /* 0x000000000004789c */ /* 0x000fd60003f0e870 */
.L_x_4:
[----:B------:R-:W-:Y:S01]  /*0140*/  FFMA R5, R0, R5, R5 ;  /* 0x0000000500057223 */ /* 0x000fe20000000005 */
[----:B------:R-:W-:-:S03]  /*0150*/  UIADD3 UR5, UPT, UPT, UR5, 0x10, URZ ;  /* 0x0000001005057890 */ /* 0x000fc6000fffe0ff */
[----:B------:R-:W-:Y:S01]  /*0160*/  FFMA R5, R0, R5, R5 ;  /* 0x0000000500057223 */ /* 0x000fe20000000005 */
[----:B------:R-:W-:-:S03]  /*0170*/  UISETP.GE.AND UP1, UPT, UR5, -0xc, UPT ;  /* 0xfffffff40500788c */ /* 0x000fc6000bf26270 */
[----:B------:R-:W-:-:S04]  /*0180*/  FFMA R5, R0, R5, R5 ;  /* 0x0000000500057223 */ /* 0x000fc80000000005 */
        /* <DEDUP_REMOVED lines=12> */
[----:B------:R-:W-:Y:S01]  /*0250*/  FFMA R5, R0, R5, R5 ;  /* 0x0000000500057223 */ /* 0x000fe20000000005 */
[----:B------:R-:W-:Y:S06]  /*0260*/  BRA.U !UP1, `(.L_x_4) ;  /* 0xfffffffd09b47547 */ /* 0x000fec000b83ffff */
.L_x_3:
[----:B------:R-:W-:-:S04]  /*0270*/  UIADD3 UR6, UPT, UPT, -UR5, URZ, URZ ;  /* 0x000000ff05067290 */ /* 0x000fc8000fffe1ff */
[----:B------:R-:W-:-:S09]  /*0280*/  UISETP.GT.AND UP1, UPT, UR6, 0x4, UPT ;  /* 0x000000040600788c */ /* 0x000fd2000bf24270 */
[----:B------:R-:W-:Y:S05]  /*0290*/  BRA.U !UP1, `(.L_x_5) ;  /* 0x0000000109287547 */ /* 0x000fea000b800000 */
[C---:B------:R-:W-:Y:S01]  /*02a0*/  FFMA R5, R0.reuse, R5, R5 ;  /* 0x0000000500057223 */ /* 0x040fe20000000005 */
[----:B------:R-:W-:Y:S02]  /*02b0*/  UPLOP3.LUT UP0, UPT, UPT, UPT, UPT, 0x40, 0x4 ;  /* 0x000000000004789c */ /* 0x000fe40003f0e870 */
[----:B------:R-:W-:Y:S01]  /*02c0*/  UIADD3 UR5, UPT, UPT, UR5, 0x8, URZ ;  /* 0x0000000805057890 */ /* 0x000fe2000fffe0ff */
[----:B------:R-:W-:-:S04]  /*02d0*/  FFMA R5, R0, R5, R5 ;  /* 0x0000000500057223 */ /* 0x000fc80000000005 */
[----:B------:R-:W-:-:S04]  /*02e0*/  FFMA R5, R0, R5, R5 ;  /* 0x0000000500057223 */ /* 0x000fc80000000005 */
[----:B------:R-:W-:-:S04]  /*02f0*/  FFMA R5, R0, R5, R5 ;  /* 0x0000000500057223 */ /* 0x000fc80000000005 */
[----:B------:R-:W-:-:S04]  /*0300*/  FFMA R5, R0, R5, R5 ;  /* 0x0000000500057223 */ /* 0x000fc80000000005 */
[----:B------:R-:W-:-:S04]  /*0310*/  FFMA R5, R0, R5, R5 ;  /* 0x0000000500057223 */ /* 0x000fc80000000005 */
[----:B------:R-:W-:-:S04]  /*0320*/  FFMA R5, R0, R5, R5 ;  /* 0x0000000500057223 */ /* 0x000fc80000000005 */
[----:B------:R-:W-:-:S07]  /*0330*/  FFMA R5, R0, R5, R5 ;  /* 0x0000000500057223 */ /* 0x000fce0000000005 */
.L_x_5:
[----:B------:R-:W-:-:S09]  /*0340*/  UISETP.NE.OR UP0, UPT, UR5, URZ, UP0 ;  /* 0x000000ff0500728c */ /* 0x000fd20008705670 */
[----:B------:R-:W-:Y:S05]  /*0350*/  BRA.U !UP0, `(.L_x_1) ;  /* 0x00000001081c7547 */ /* 0x000fea000b800000 */
.L_x_2:
[----:B------:R-:W-:Y:S01]  /*0360*/  UIADD3 UR5, UPT, UPT, UR5, 0x4, URZ ;  /* 0x0000000405057890 */ /* 0x000fe2000fffe0ff */
[----:B------:R-:W-:-:S03]  /*0370*/  FFMA R5, R0, R5, R5 ;  /* 0x0000000500057223 */ /* 0x000fc60000000005 */
[----:B------:R-:W-:Y:S01]  /*0380*/  UISETP.NE.AND UP0, UPT, UR5, URZ, UPT ;  /* 0x000000ff0500728c */ /* 0x000fe2000bf05270 */
[----:B------:R-:W-:-:S04]  /*0390*/  FFMA R5, R0, R5, R5 ;  /* 0x0000000500057223 */ /* 0x000fc80000000005 */
[----:B------:R-:W-:-:S04]  /*03a0*/  FFMA R5, R0, R5, R5 ;  /* 0x0000000500057223 */ /* 0x000fc80000000005 */
[----:B------:R-:W-:Y:S01]  /*03b0*/  FFMA R5, R0, R5, R5 ;  /* 0x0000000500057223 */ /* 0x000fe20000000005 */
[----:B------:R-:W-:Y:S06]  /*03c0*/  BRA.U UP0, `(.L_x_2) ;  /* 0xfffffffd00e47547 */ /* 0x000fec000b83ffff */
.L_x_1:
[----:B------:R-:W-:-:S09]  /*03d0*/  UISETP.NE.AND UP0, UPT, UR4, URZ, UPT ;  /* 0x000000ff0400728c */ /* 0x000fd2000bf05270 */
[----:B------:R-:W-:Y:S05]  /*03e0*/  BRA.U !UP0, `(.L_x_0) ;  /* 0x0000000108147547 */ /* 0x000fea000b800000 */
[----:B------:R-:W-:-:S12]  /*03f0*/  UIADD3 UR4, UPT, UPT, -UR4, URZ, URZ ;  /* 0x000000ff04047290 */ /* 0x000fd8000fffe1ff */
.L_x_6:
[----:B------:R-:W-:Y:S01]  /*0400*/  UIADD3 UR4, UPT, UPT, UR4, 0x1, URZ ;  /* 0x0000000104047890 */ /* 0x000fe2000fffe0ff */
[----:B------:R-:W-:-:S03]  /*0410*/  FFMA R5, R0, R5, R5 ;  /* 0x0000000500057223 */ /* 0x000fc60000000005 */
[----:B------:R-:W-:-:S09]  /*0420*/  UISETP.NE.AND UP0, UPT, UR4, URZ, UPT ;  /* 0x000000ff0400728c */ /* 0x000fd2000bf05270 */
[----:B------:R-:W-:Y:S05]  /*0430*/  BRA.U UP0, `(.L_x_6) ;  /* 0xfffffffd00f07547 */ /* 0x000fea000b83ffff */
.L_x_0:
[----:B------:R-:W-:-:S13]  /*0440*/  ISETP.NE.AND P0, PT, R2, RZ, PT ;  /* 0x000000ff0200720c */ /* 0x000fda0003f05270 */
[----:B------:R-:W-:Y:S05]  /*0450*/  @P0 EXIT ;  /* 0x000000000000094d */ /* 0x000fea0003800000 */
[----:B------:R-:W0:Y:S01]  /*0460*/  S2UR UR4, SR_CTAID.X ;  /* 0x00000000000479c3 */ /* 0x000e220000002500 */
[----:B------:R-:W1:Y:S07]  /*0470*/  LDCU.64 UR6, c[0x0][0x358] ;  /* 0x00006b00ff0677ac */ /* 0x000e6e0008000a00 */
[----:B------:R-:W0:Y:S08]  /*0480*/  LDC R7, c[0x0][0x360] ;  /* 0x0000d800ff077b82 */ /* 0x000e300000000800 */
[----:B------:R-:W2:Y:S01]  /*0490*/  LDC.64 R2, c[0x0][0x380] ;  /* 0x0000e000ff027b82 */ /* 0x000ea20000000a00 */
[----:B0-----:R-:W-:-:S04]  /*04a0*/  IMAD R7, R7, UR4, RZ ;  /* 0x0000000407077c24 */ /* 0x001fc8000f8e02ff */
[----:B--2---:R-:W-:-:S05]  /*04b0*/  IMAD.WIDE.U32 R2, R7, 0x4, R2 ;  /* 0x0000000407027825 */ /* 0x004fca00078e0002 */
[----:B-1----:R-:W-:Y:S01]  /*04c0*/  STG.E desc[UR6][R2.64], R5 ;  /* 0x0000000502007986 */ /* 0x002fe2000c101906 */
[----:B------:R-:W-:Y:S05]  /*04d0*/  EXIT ;  /* 0x000000000000794d */ /* 0x000fea0003800000 */
.L_x_7:
[----:B------:R-:W-:-:S00]  /*04e0*/  BRA `(.L_x_7) ;  /* 0xfffffffc00fc7947 */ /* 0x000fc0000383ffff */
[----:B------:R-:W-:-:S00]  /*04f0*/  NOP ;  /* 0x0000000000007918 */ /* 0x000fc00000000000 */
        /* <DEDUP_REMOVED lines=8> */
.L_x_8:


//--------------------- .nv.shared.reserved.0     --------------------------
	.section	.nv.shared.reserved.0,"aw",@nobits
	.weak		__nv_reservedSMEM_offset_0_alias
	.size		__nv_reservedSMEM_offset_0_alias, 0, 64
	.other		__nv_reservedSMEM_offset_0_alias,@"STO_CUDA_RESERVED_SHARED STV_DEFAULT"
__nv_reservedSMEM_offset_0_alias:
	.zero		0
	.zero		64


//--------------------- .nv.constant0.gpu_kernel  --------------------------
	.section	.nv.constant0.gpu_kernel,"a",@progbits
	.sectionflags	@""
	.align	4
.nv.constant0.gpu_kernel:
	.zero		912


//--------------------- SYMBOLS --------------------------

	.type		.nv.reservedSmem.offset0,@object
	.size		.nv.reservedSmem.offset0,0x4
